	.headerflags	@"EF_CUDA_TEXMODE_UNIFIED EF_CUDA_64BIT_ADDRESS EF_CUDA_ACCELERATORS EF_CUDA_SM90 EF_CUDA_VIRTUAL_SM(EF_CUDA_SM90)"
	.elftype	@"ET_EXEC"


//--------------------- .nv.info                  --------------------------
	.section	.nv.info,"",@"SHT_CUDA_INFO"
	.align	4


	//----- nvinfo : EIATTR_REGCOUNT
	.align		4
        /*0000*/ 	.byte	0x04, 0x2f
        /*0002*/ 	.short	(.L_1 - .L_0)
	.align		4
.L_0:
        /*0004*/ 	.word	index@(triton_poi_fused_relu_threshold_backward_view_2)
        /*0008*/ 	.word	0x0000000e


	//----- nvinfo : EIATTR_MIN_STACK_SIZE
	.align		4
.L_1:
        /*000c*/ 	.byte	0x04, 0x12
        /*000e*/ 	.short	(.L_3 - .L_2)
	.align		4
.L_2:
        /*0010*/ 	.word	index@(triton_poi_fused_relu_threshold_backward_view_2)
        /*0014*/ 	.word	0x00000000


	//----- nvinfo : EIATTR_FRAME_SIZE
	.align		4
.L_3:
        /*0018*/ 	.byte	0x04, 0x11
        /*001a*/ 	.short	(.L_5 - .L_4)
	.align		4
.L_4:
        /*001c*/ 	.word	index@(triton_poi_fused_relu_threshold_backward_view_2)
        /*0020*/ 	.word	0x00000000


	//----- nvinfo : EIATTR_MIN_STACK_SIZE
	.align		4
.L_5:
        /*0024*/ 	.byte	0x04, 0x12
        /*0026*/ 	.short	(.L_7 - .L_6)
	.align		4
.L_6:
        /*0028*/ 	.word	index@(triton_poi_fused_relu_threshold_backward_view_2)
        /*002c*/ 	.word	0x00000000
.L_7:


//--------------------- .nv.info.triton_poi_fused_relu_threshold_backward_view_2 --------------------------
	.section	.nv.info.triton_poi_fused_relu_threshold_backward_view_2,"",@"SHT_CUDA_INFO"
	.sectionflags	@""
	.align	4


	//----- nvinfo : EIATTR_CUDA_API_VERSION
	.align		4
        /*0000*/ 	.byte	0x04, 0x37
        /*0002*/ 	.short	(.L_9 - .L_8)
.L_8:
        /*0004*/ 	.word	0x0000007c


	//----- nvinfo : EIATTR_KPARAM_INFO
	.align		4
.L_9:
        /*0008*/ 	.byte	0x04, 0x17
        /*000a*/ 	.short	(.L_11 - .L_10)
.L_10:
        /*000c*/ 	.word	0x00000000
        /*0010*/ 	.short	0x0004
        /*0012*/ 	.short	0x0020
        /*0014*/ 	.byte	0x00, 0xf0, 0x11, 0x00


	//----- nvinfo : EIATTR_KPARAM_INFO
	.align		4
.L_11:
        /*0018*/ 	.byte	0x04, 0x17
        /*001a*/ 	.short	(.L_13 - .L_12)
.L_12:
        /*001c*/ 	.word	0x00000000
        /*0020*/ 	.short	0x0003
        /*0022*/ 	.short	0x0018
        /*0024*/ 	.byte	0x00, 0xf4, 0x21, 0x00


	//----- nvinfo : EIATTR_KPARAM_INFO
	.align		4
.L_13:
        /*0028*/ 	.byte	0x04, 0x17
        /*002a*/ 	.short	(.L_15 - .L_14)
.L_14:
        /*002c*/ 	.word	0x00000000
        /*0030*/ 	.short	0x0002
        /*0032*/ 	.short	0x0010
        /*0034*/ 	.byte	0x00, 0xf4, 0x21, 0x00


	//----- nvinfo : EIATTR_KPARAM_INFO
	.align		4
.L_15:
        /*0038*/ 	.byte	0x04, 0x17
        /*003a*/ 	.short	(.L_17 - .L_16)
.L_16:
        /*003c*/ 	.word	0x00000000
        /*0040*/ 	.short	0x0001
        /*0042*/ 	.short	0x0008
        /*0044*/ 	.byte	0x00, 0xf4, 0x21, 0x00


	//----- nvinfo : EIATTR_KPARAM_INFO
	.align		4
.L_17:
        /*0048*/ 	.byte	0x04, 0x17
        /*004a*/ 	.short	(.L_19 - .L_18)
.L_18:
        /*004c*/ 	.word	0x00000000
        /*0050*/ 	.short	0x0000
        /*0052*/ 	.short	0x0000
        /*0054*/ 	.byte	0x00, 0xf4, 0x21, 0x00


	//----- nvinfo : EIATTR_SPARSE_MMA_MASK
	.align		4
.L_19:
        /*0058*/ 	.byte	0x03, 0x50
        /*005a*/ 	.short	0x0000


	//----- nvinfo : EIATTR_MAXREG_COUNT
	.align		4
        /*005c*/ 	.byte	0x03, 0x1b
        /*005e*/ 	.short	0x00ff


	//----- nvinfo : EIATTR_EXIT_INSTR_OFFSETS
	.align		4
        /*0060*/ 	.byte	0x04, 0x1c
        /*0062*/ 	.short	(.L_21 - .L_20)


	//   ....[0]....
.L_20:
        /*0064*/ 	.word	0x00000260


	//   ....[1]....
        /*0068*/ 	.word	0x00000280


	//----- nvinfo : EIATTR_REQNTID
	.align		4
.L_21:
        /*006c*/ 	.byte	0x04, 0x10
        /*006e*/ 	.short	(.L_23 - .L_22)
.L_22:
        /*0070*/ 	.word	0x00000080
        /*0074*/ 	.word	0x00000001
        /*0078*/ 	.word	0x00000001


	//----- nvinfo : EIATTR_CBANK_PARAM_SIZE
	.align		4
.L_23:
        /*007c*/ 	.byte	0x03, 0x19
        /*007e*/ 	.short	0x0024


	//----- nvinfo : EIATTR_PARAM_CBANK
	.align		4
        /*0080*/ 	.byte	0x04, 0x0a
        /*0082*/ 	.short	(.L_25 - .L_24)
	.align		4
.L_24:
        /*0084*/ 	.word	index@(.nv.constant0.triton_poi_fused_relu_threshold_backward_view_2)
        /*0088*/ 	.short	0x0210
        /*008a*/ 	.short	0x0024


	//----- nvinfo : EIATTR_SW_WAR
	.align		4
.L_25:
        /*008c*/ 	.byte	0x04, 0x36
        /*008e*/ 	.short	(.L_27 - .L_26)
.L_26:
        /*0090*/ 	.word	0x00000008
.L_27:


//--------------------- .nv.callgraph             --------------------------
	.section	.nv.callgraph,"",@"SHT_CUDA_CALLGRAPH"
	.align	4
	.sectionentsize	8
	.align		4
        /*0000*/ 	.word	0x00000000
	.align		4
        /*0004*/ 	.word	0xffffffff
	.align		4
        /*0008*/ 	.word	0x00000000
	.align		4
        /*000c*/ 	.word	0xfffffffe
	.align		4
        /*0010*/ 	.word	0x00000000
	.align		4
        /*0014*/ 	.word	0xfffffffd
	.align		4
        /*0018*/ 	.word	0x00000000
	.align		4
        /*001c*/ 	.word	0xfffffffc


//--------------------- .text.triton_poi_fused_relu_threshold_backward_view_2 --------------------------
	.section	.text.triton_poi_fused_relu_threshold_backward_view_2,"ax",@progbits
	.align	128
        .global         triton_poi_fused_relu_threshold_backward_view_2
        .type           triton_poi_fused_relu_threshold_backward_view_2,@function
        .size           triton_poi_fused_relu_threshold_backward_view_2,(.L_x_1 - triton_poi_fused_relu_threshold_backward_view_2)
        .other          triton_poi_fused_relu_threshold_backward_view_2,@"STO_CUDA_ENTRY STV_DEFAULT"
triton_poi_fused_relu_threshold_backward_view_2:
.text.triton_poi_fused_relu_threshold_backward_view_2:
[----:B------:R-:W0:Y:S02]  /*0000*/  LDC R1, c[0x0][0x28] ;  /* 0x00000a00ff017b82 */ /* 0x000e240000000800 */
[----:B------:R-:W1:Y:S01]  /*0010*/  S2R R0, SR_TID.X ;  /* 0x0000000000007919 */ /* 0x000e620000002100 */
[----:B------:R-:W2:Y:S01]  /*0020*/  LDC.64 R4, c[0x0][0x218] ;  /* 0x00008600ff047b82 */ /* 0x000ea20000000a00 */
[----:B------:R-:W-:Y:S02]  /*0030*/  CS2R R8, SRZ ;  /* 0x0000000000087805 */ /* 0x000fe4000001ff00 */
[----:B------:R-:W-:Y:S01]  /*0040*/  CS2R R10, SRZ ;  /* 0x00000000000a7805 */ /* 0x000fe2000001ff00 */
[----:B------:R-:W3:Y:S01]  /*0050*/  S2R R7, SR_CTAID.X ;  /* 0x0000000000077919 */ /* 0x000ee20000002500 */
[----:B------:R-:W-:Y:S01]  /*0060*/  ULDC.64 UR4, c[0x0][0x208] ;  /* 0x0000820000047ab9 */ /* 0x000fe20000000a00 */
[----:B------:R-:W-:Y:S02]  /*0070*/  ULDC.64 UR6, c[0x0][0x228] ;  /* 0x00008a0000067ab9 */ /* 0x000fe40000000a00 */
[----:B------:R-:W4:Y:S01]  /*0080*/  LDC.64 R2, c[0x0][0x210] ;  /* 0x00008400ff027b82 */ /* 0x000f220000000a00 */
[----:B-1----:R-:W-:Y:S01]  /*0090*/  IMAD.SHL.U32 R0, R0, 0x2, RZ ;  /* 0x0000000200007824 */ /* 0x002fe200078e00ff */
[----:B---3--:R-:W-:-:S04]  /*00a0*/  SHF.R.S32.HI R6, RZ, 0x17, R7 ;  /* 0x00000017ff067819 */ /* 0x008fc80000011407 */
[----:B------:R-:W-:-:S05]  /*00b0*/  LOP3.LUT R0, R0, 0xfe, RZ, 0xc0, !PT ;  /* 0x000000fe00007812 */ /* 0x000fca00078ec0ff */
[----:B------:R-:W-:Y:S01]  /*00c0*/  IMAD R0, R7, 0x100, R0 ;  /* 0x0000010007007824 */ /* 0x000fe200078e0200 */
[----:B------:R-:W-:-:S03]  /*00d0*/  SGXT R7, R6, 0x1 ;  /* 0x000000010607781a */ /* 0x000fc60000000200 */
[C---:B----4-:R-:W-:Y:S01]  /*00e0*/  IMAD.WIDE R2, R0.reuse, 0x4, R2 ;  /* 0x0000000400027825 */ /* 0x050fe200078e0202 */
[----:B------:R-:W-:Y:S02]  /*00f0*/  LEA.HI R7, R7, R0, RZ, 0x2 ;  /* 0x0000000007077211 */ /* 0x000fe400078f10ff */
[----:B------:R-:W-:Y:S02]  /*0100*/  ISETP.GE.AND P0, PT, R0, 0x100, PT ;  /* 0x000001000000780c */ /* 0x000fe40003f06270 */
[----:B------:R-:W-:-:S05]  /*0110*/  LOP3.LUT R7, R7, 0xfffffffc, RZ, 0xc0, !PT ;  /* 0xfffffffc07077812 */ /* 0x000fca00078ec0ff */
[----:B------:R-:W-:-:S04]  /*0120*/  IMAD.IADD R7, R0, 0x1, -R7 ;  /* 0x0000000100077824 */ /* 0x000fc800078e0a07 */
[----:B--2---:R-:W-:Y:S02]  /*0130*/  IMAD.WIDE R4, R7, 0x4, R4 ;  /* 0x0000000407047825 */ /* 0x004fe400078e0204 */
[----:B------:R1:W2:Y:S01]  /*0140*/  @!P0 LDG.E.64 R8, desc[UR4][R2.64] ;  /* 0x0000000402088981 */ /* 0x0002a2000c1e1b00 */
[----:B------:R-:W1:Y:S03]  /*0150*/  LDC.64 R6, c[0x0][0x220] ;  /* 0x00008800ff067b82 */ /* 0x000e660000000a00 */
[----:B------:R-:W2:Y:S01]  /*0160*/  @!P0 LDG.E.EL.64 R10, desc[UR4][R4.64] ;  /* 0x00000004040a8981 */ /* 0x000ea2000c2e1b00 */
[----:B-1----:R-:W-:Y:S01]  /*0170*/  IMAD.WIDE R2, R0, 0x4, R6 ;  /* 0x0000000400027825 */ /* 0x002fe200078e0206 */
[----:B--2---:R-:W-:-:S03]  /*0180*/  FSETP.GEU.AND P2, PT, R8, -R10, PT ;  /* 0x8000000a0800720b */ /* 0x004fc60003f4e000 */
[----:B------:R-:W-:Y:S01]  /*0190*/  FADD R8, R10, R8 ;  /* 0x000000080a087221 */ /* 0x000fe20000000000 */
[----:B------:R-:W-:Y:S01]  /*01a0*/  FADD R10, R11, R9 ;  /* 0x000000090b0a7221 */ /* 0x000fe20000000000 */
[----:B------:R-:W-:-:S03]  /*01b0*/  FSETP.GEU.AND P1, PT, R9, -R11, PT ;  /* 0x8000000b0900720b */ /* 0x000fc60003f2e000 */
[----:B------:R-:W-:Y:S02]  /*01c0*/  FSEL R8, R8, RZ, P2 ;  /* 0x000000ff08087208 */ /* 0x000fe40001000000 */
[----:B------:R-:W-:Y:S02]  /*01d0*/  FSEL R9, R10, RZ, P1 ;  /* 0x000000ff0a097208 */ /* 0x000fe40000800000 */
[----:B------:R-:W-:Y:S02]  /*01e0*/  FSETP.GTU.AND P3, PT, R8, RZ, PT ;  /* 0x000000ff0800720b */ /* 0x000fe40003f6c000 */
[----:B------:R-:W-:Y:S01]  /*01f0*/  FSETP.GTU.AND P2, PT, R9, RZ, PT ;  /* 0x000000ff0900720b */ /* 0x000fe20003f4c000 */
[----:B------:R1:W-:Y:S01]  /*0200*/  @!P0 STG.E.64 desc[UR4][R2.64], R8 ;  /* 0x0000000802008986 */ /* 0x0003e2000c101b04 */
[----:B------:R-:W-:Y:S02]  /*0210*/  IADD3 R4, P1, R0, UR6, RZ ;  /* 0x0000000600047c10 */ /* 0x000fe4000ff3e0ff */
[----:B------:R-:W-:-:S02]  /*0220*/  SEL R6, RZ, 0x1, P3 ;  /* 0x00000001ff067807 */ /* 0x000fc40001800000 */
[----:B------:R-:W-:Y:S02]  /*0230*/  SEL R7, RZ, 0x100, P2 ;  /* 0x00000100ff077807 */ /* 0x000fe40001000000 */
[----:B------:R-:W-:-:S03]  /*0240*/  LEA.HI.X.SX32 R5, R0, UR7, 0x1, P1 ;  /* 0x0000000700057c11 */ /* 0x000fc600088f0eff */
[----:B------:R-:W-:Y:S01]  /*0250*/  IMAD.IADD R7, R6, 0x1, R7 ;  /* 0x0000000106077824 */ /* 0x000fe200078e0207 */
[----:B------:R-:W-:Y:S06]  /*0260*/  @P0 EXIT ;  /* 0x000000000000094d */ /* 0x000fec0003800000 */
[----:B------:R-:W-:Y:S01]  /*0270*/  STG.E.U16 desc[UR4][R4.64], R7 ;  /* 0x0000000704007986 */ /* 0x000fe2000c101504 */
[----:B------:R-:W-:Y:S05]  /*0280*/  EXIT ;  /* 0x000000000000794d */ /* 0x000fea0003800000 */
.L_x_0:
[----:B------:R-:W-:-:S00]  /*0290*/  BRA `(.L_x_0) ;  /* 0xfffffffc00fc7947 */ /* 0x000fc0000383ffff */
[----:B------:R-:W-:-:S00]  /*02a0*/  NOP ;  /* 0x0000000000007918 */ /* 0x000fc00000000000 */
        /* <DEDUP_REMOVED lines=13> */
.L_x_1:


//--------------------- .nv.constant0.triton_poi_fused_relu_threshold_backward_view_2 --------------------------
	.section	.nv.constant0.triton_poi_fused_relu_threshold_backward_view_2,"a",@progbits
	.sectionflags	@""
	.align	4
.nv.constant0.triton_poi_fused_relu_threshold_backward_view_2:
	.zero		564
